//
// Generated by NVIDIA NVVM Compiler
//
// Compiler Build ID: CL-36424714
// Cuda compilation tools, release 13.0, V13.0.88
// Based on NVVM 20.0.0
//

.version 9.0
.target sm_100
.address_size 64

	// .globl	_Z19ant_solution_kernelPfS_PiS0_S_S_
.extern .func  (.param .b32 func_retval0) vprintf
(
	.param .b64 vprintf_param_0,
	.param .b64 vprintf_param_1
)
;
.global .align 1 .b8 $str[27] = {73, 110, 100, 101, 120, 58, 32, 37, 48, 46, 50, 100, 9, 118, 97, 108, 117, 101, 58, 32, 37, 48, 46, 50, 102, 10};

.visible .entry _Z19ant_solution_kernelPfS_PiS0_S_S_(
	.param .u64 .ptr .align 1 _Z19ant_solution_kernelPfS_PiS0_S_S__param_0,
	.param .u64 .ptr .align 1 _Z19ant_solution_kernelPfS_PiS0_S_S__param_1,
	.param .u64 .ptr .align 1 _Z19ant_solution_kernelPfS_PiS0_S_S__param_2,
	.param .u64 .ptr .align 1 _Z19ant_solution_kernelPfS_PiS0_S_S__param_3,
	.param .u64 .ptr .align 1 _Z19ant_solution_kernelPfS_PiS0_S_S__param_4,
	.param .u64 .ptr .align 1 _Z19ant_solution_kernelPfS_PiS0_S_S__param_5
)
{
	.local .align 16 .b8 	__local_depot0[16];
	.reg .b64 	%SP;
	.reg .b64 	%SPL;
	.reg .pred 	%p<2>;
	.reg .b32 	%r<29>;
	.reg .b32 	%f<9>;
	.reg .b64 	%rd<9>;
	.reg .b64 	%fd<9>;

	mov.u64 	%SPL, __local_depot0;
	cvta.local.u64 	%SP, %SPL;
	ld.param.u64 	%rd1, [_Z19ant_solution_kernelPfS_PiS0_S_S__param_5];
	mov.u32 	%r2, %ctaid.x;
	mov.u32 	%r3, %ntid.x;
	mov.u32 	%r4, %tid.x;
	mad.lo.s32 	%r1, %r2, %r3, %r4;
	setp.gt.s32 	%p1, %r1, 7;
	@%p1 bra 	$L__BB0_2;
	add.u64 	%rd2, %SP, 0;
	add.u64 	%rd3, %SPL, 0;
	cvta.to.global.u64 	%rd4, %rd1;
	shl.b32 	%r5, %r1, 3;
	mul.wide.s32 	%rd5, %r5, 4;
	add.s64 	%rd6, %rd4, %rd5;
	ld.global.f32 	%f1, [%rd6];
	cvt.f64.f32 	%fd1, %f1;
	st.local.u32 	[%rd3], %r5;
	st.local.f64 	[%rd3+8], %fd1;
	mov.u64 	%rd7, $str;
	cvta.global.u64 	%rd8, %rd7;
	{ // callseq 0, 0
	.param .b64 param0;
	st.param.b64 	[param0], %rd8;
	.param .b64 param1;
	st.param.b64 	[param1], %rd2;
	.param .b32 retval0;
	call.uni (retval0), 
	vprintf, 
	(
	param0, 
	param1
	);
	ld.param.b32 	%r6, [retval0];
	} // callseq 0
	or.b32  	%r8, %r5, 1;
	ld.global.f32 	%f2, [%rd6+4];
	cvt.f64.f32 	%fd2, %f2;
	st.local.u32 	[%rd3], %r8;
	st.local.f64 	[%rd3+8], %fd2;
	{ // callseq 1, 0
	.param .b64 param0;
	st.param.b64 	[param0], %rd8;
	.param .b64 param1;
	st.param.b64 	[param1], %rd2;
	.param .b32 retval0;
	call.uni (retval0), 
	vprintf, 
	(
	param0, 
	param1
	);
	ld.param.b32 	%r9, [retval0];
	} // callseq 1
	or.b32  	%r11, %r5, 2;
	ld.global.f32 	%f3, [%rd6+8];
	cvt.f64.f32 	%fd3, %f3;
	st.local.u32 	[%rd3], %r11;
	st.local.f64 	[%rd3+8], %fd3;
	{ // callseq 2, 0
	.param .b64 param0;
	st.param.b64 	[param0], %rd8;
	.param .b64 param1;
	st.param.b64 	[param1], %rd2;
	.param .b32 retval0;
	call.uni (retval0), 
	vprintf, 
	(
	param0, 
	param1
	);
	ld.param.b32 	%r12, [retval0];
	} // callseq 2
	or.b32  	%r14, %r5, 3;
	ld.global.f32 	%f4, [%rd6+12];
	cvt.f64.f32 	%fd4, %f4;
	st.local.u32 	[%rd3], %r14;
	st.local.f64 	[%rd3+8], %fd4;
	{ // callseq 3, 0
	.param .b64 param0;
	st.param.b64 	[param0], %rd8;
	.param .b64 param1;
	st.param.b64 	[param1], %rd2;
	.param .b32 retval0;
	call.uni (retval0), 
	vprintf, 
	(
	param0, 
	param1
	);
	ld.param.b32 	%r15, [retval0];
	} // callseq 3
	or.b32  	%r17, %r5, 4;
	ld.global.f32 	%f5, [%rd6+16];
	cvt.f64.f32 	%fd5, %f5;
	st.local.u32 	[%rd3], %r17;
	st.local.f64 	[%rd3+8], %fd5;
	{ // callseq 4, 0
	.param .b64 param0;
	st.param.b64 	[param0], %rd8;
	.param .b64 param1;
	st.param.b64 	[param1], %rd2;
	.param .b32 retval0;
	call.uni (retval0), 
	vprintf, 
	(
	param0, 
	param1
	);
	ld.param.b32 	%r18, [retval0];
	} // callseq 4
	or.b32  	%r20, %r5, 5;
	ld.global.f32 	%f6, [%rd6+20];
	cvt.f64.f32 	%fd6, %f6;
	st.local.u32 	[%rd3], %r20;
	st.local.f64 	[%rd3+8], %fd6;
	{ // callseq 5, 0
	.param .b64 param0;
	st.param.b64 	[param0], %rd8;
	.param .b64 param1;
	st.param.b64 	[param1], %rd2;
	.param .b32 retval0;
	call.uni (retval0), 
	vprintf, 
	(
	param0, 
	param1
	);
	ld.param.b32 	%r21, [retval0];
	} // callseq 5
	or.b32  	%r23, %r5, 6;
	ld.global.f32 	%f7, [%rd6+24];
	cvt.f64.f32 	%fd7, %f7;
	st.local.u32 	[%rd3], %r23;
	st.local.f64 	[%rd3+8], %fd7;
	{ // callseq 6, 0
	.param .b64 param0;
	st.param.b64 	[param0], %rd8;
	.param .b64 param1;
	st.param.b64 	[param1], %rd2;
	.param .b32 retval0;
	call.uni (retval0), 
	vprintf, 
	(
	param0, 
	param1
	);
	ld.param.b32 	%r24, [retval0];
	} // callseq 6
	or.b32  	%r26, %r5, 7;
	ld.global.f32 	%f8, [%rd6+28];
	cvt.f64.f32 	%fd8, %f8;
	st.local.u32 	[%rd3], %r26;
	st.local.f64 	[%rd3+8], %fd8;
	{ // callseq 7, 0
	.param .b64 param0;
	st.param.b64 	[param0], %rd8;
	.param .b64 param1;
	st.param.b64 	[param1], %rd2;
	.param .b32 retval0;
	call.uni (retval0), 
	vprintf, 
	(
	param0, 
	param1
	);
	ld.param.b32 	%r27, [retval0];
	} // callseq 7
$L__BB0_2:
	ret;

}


// ===== COMPILED SASS (sm_100) =====

	.target	sm_100

	.elftype	@"ET_EXEC"


//--------------------- .note.nv.tkinfo           --------------------------
	.section	.note.nv.tkinfo,"",@"SHT_NOTE"
	.sectionflags	@"SHF_NOTE_NV_TKINFO"
	.tkinfo
        /*0018*/ 	.word	0x00000002
        /*0030*/ 	.string	""
        /*0030*/ 	.string	"ptxas"
        /*0030*/ 	.string	"Cuda compilation tools, release 13.0, V13.0.88"
        /*0030*/ 	.string	"Build cuda_13.0.r13.0/compiler.36424714_0"
        /*0030*/ 	.string	"-arch sm_100 -m 64 "



//--------------------- .note.nv.cuinfo           --------------------------
	.section	.note.nv.cuinfo,"",@"SHT_NOTE"
	.sectionflags	@"SHF_NOTE_NV_CUINFO"
        /*0018*/ 	.short	0x0002
        /*001a*/ 	.short	0x0064
        /*001c*/ 	.short	0x0082
	.zero		2


//--------------------- .nv.info                  --------------------------
	.section	.nv.info,"",@"SHT_CUDA_INFO"
	.align	4


	//----- nvinfo : EIATTR_REGCOUNT
	.align		4
        /*0000*/ 	.byte	0x04, 0x2f
        /*0002*/ 	.short	(.L_2 - .L_1)
	.align		4
.L_1:
        /*0004*/ 	.word	index@(_Z19ant_solution_kernelPfS_PiS0_S_S_)
        /*0008*/ 	.word	0x00000019


	//----- nvinfo : EIATTR_FRAME_SIZE
	.align		4
.L_2:
        /*000c*/ 	.byte	0x04, 0x11
        /*000e*/ 	.short	(.L_4 - .L_3)
	.align		4
.L_3:
        /*0010*/ 	.word	index@(_Z19ant_solution_kernelPfS_PiS0_S_S_)
        /*0014*/ 	.word	0x00000010


	//----- nvinfo : EIATTR_MIN_STACK_SIZE
	.align		4
.L_4:
        /*0018*/ 	.byte	0x04, 0x12
        /*001a*/ 	.short	(.L_6 - .L_5)
	.align		4
.L_5:
        /*001c*/ 	.word	index@(_Z19ant_solution_kernelPfS_PiS0_S_S_)
        /*0020*/ 	.word	0x00000010
.L_6:


//--------------------- .nv.compat                --------------------------
	.section	.nv.compat,"",@"SHT_CUDA_COMPAT_INFO"
	.align	4
        /*0000*/ 	.byte	0x02, 0x09, 0x00, 0x00, 0x02, 0x02, 0x01, 0x00, 0x02, 0x05, 0x05, 0x00, 0x03, 0x07, 0x01, 0x01
        /*0010*/ 	.byte	0x02, 0x03, 0x00, 0x00, 0x02, 0x06, 0x01, 0x00, 0x04, 0x0b, 0x08, 0x00, 0x09, 0x00, 0x00, 0x00
        /*0020*/ 	.byte	0x00, 0x00, 0x00, 0x00


//--------------------- .nv.info._Z19ant_solution_kernelPfS_PiS0_S_S_ --------------------------
	.section	.nv.info._Z19ant_solution_kernelPfS_PiS0_S_S_,"",@"SHT_CUDA_INFO"
	.sectionflags	@""
	.align	4


	//----- nvinfo : EIATTR_CUDA_API_VERSION
	.align		4
        /*0000*/ 	.byte	0x04, 0x37
        /*0002*/ 	.short	(.L_8 - .L_7)
.L_7:
        /*0004*/ 	.word	0x00000082


	//----- nvinfo : EIATTR_KPARAM_INFO
	.align		4
.L_8:
        /*0008*/ 	.byte	0x04, 0x17
        /*000a*/ 	.short	(.L_10 - .L_9)
.L_9:
        /*000c*/ 	.word	0x00000000
        /*0010*/ 	.short	0x0005
        /*0012*/ 	.short	0x0028
        /*0014*/ 	.byte	0x00, 0xf5, 0x21, 0x00


	//----- nvinfo : EIATTR_KPARAM_INFO
	.align		4
.L_10:
        /*0018*/ 	.byte	0x04, 0x17
        /*001a*/ 	.short	(.L_12 - .L_11)
.L_11:
        /*001c*/ 	.word	0x00000000
        /*0020*/ 	.short	0x0004
        /*0022*/ 	.short	0x0020
        /*0024*/ 	.byte	0x00, 0xf5, 0x21, 0x00


	//----- nvinfo : EIATTR_KPARAM_INFO
	.align		4
.L_12:
        /*0028*/ 	.byte	0x04, 0x17
        /*002a*/ 	.short	(.L_14 - .L_13)
.L_13:
        /*002c*/ 	.word	0x00000000
        /*0030*/ 	.short	0x0003
        /*0032*/ 	.short	0x0018
        /*0034*/ 	.byte	0x00, 0xf5, 0x21, 0x00


	//----- nvinfo : EIATTR_KPARAM_INFO
	.align		4
.L_14:
        /*0038*/ 	.byte	0x04, 0x17
        /*003a*/ 	.short	(.L_16 - .L_15)
.L_15:
        /*003c*/ 	.word	0x00000000
        /*0040*/ 	.short	0x0002
        /*0042*/ 	.short	0x0010
        /*0044*/ 	.byte	0x00, 0xf5, 0x21, 0x00


	//----- nvinfo : EIATTR_KPARAM_INFO
	.align		4
.L_16:
        /*0048*/ 	.byte	0x04, 0x17
        /*004a*/ 	.short	(.L_18 - .L_17)
.L_17:
        /*004c*/ 	.word	0x00000000
        /*0050*/ 	.short	0x0001
        /*0052*/ 	.short	0x0008
        /*0054*/ 	.byte	0x00, 0xf5, 0x21, 0x00


	//----- nvinfo : EIATTR_KPARAM_INFO
	.align		4
.L_18:
        /*0058*/ 	.byte	0x04, 0x17
        /*005a*/ 	.short	(.L_20 - .L_19)
.L_19:
        /*005c*/ 	.word	0x00000000
        /*0060*/ 	.short	0x0000
        /*0062*/ 	.short	0x0000
        /*0064*/ 	.byte	0x00, 0xf5, 0x21, 0x00


	//----- nvinfo : EIATTR_SPARSE_MMA_MASK
	.align		4
.L_20:
        /*0068*/ 	.byte	0x03, 0x50
        /*006a*/ 	.short	0x0000


	//----- nvinfo : EIATTR_MAXREG_COUNT
	.align		4
        /*006c*/ 	.byte	0x03, 0x1b
        /*006e*/ 	.short	0x00ff


	//----- nvinfo : EIATTR_EXTERNS
	.align		4
        /*0070*/ 	.byte	0x04, 0x0f
        /*0072*/ 	.short	(.L_22 - .L_21)


	//   ....[0]....
	.align		4
.L_21:
        /*0074*/ 	.word	index@(vprintf)


	//----- nvinfo : EIATTR_MERCURY_ISA_VERSION
	.align		4
.L_22:
        /*0078*/ 	.byte	0x03, 0x5f
        /*007a*/ 	.short	0x0101


	//----- nvinfo : EIATTR_VRC_CTA_INIT_COUNT
	.align		4
        /*007c*/ 	.byte	0x02, 0x4a
	.zero		1
	.zero		1


	//----- nvinfo : EIATTR_SYSCALL_OFFSETS
	.align		4
        /*0080*/ 	.byte	0x04, 0x46
        /*0082*/ 	.short	(.L_24 - .L_23)


	//   ....[0]....
.L_23:
        /*0084*/ 	.word	0x000001c0


	//   ....[1]....
        /*0088*/ 	.word	0x00000290


	//   ....[2]....
        /*008c*/ 	.word	0x00000360


	//   ....[3]....
        /*0090*/ 	.word	0x00000430


	//   ....[4]....
        /*0094*/ 	.word	0x00000500


	//   ....[5]....
        /*0098*/ 	.word	0x000005d0


	//   ....[6]....
        /*009c*/ 	.word	0x000006a0


	//   ....[7]....
        /*00a0*/ 	.word	0x00000770


	//----- nvinfo : EIATTR_EXIT_INSTR_OFFSETS
	.align		4
.L_24:
        /*00a4*/ 	.byte	0x04, 0x1c
        /*00a6*/ 	.short	(.L_26 - .L_25)


	//   ....[0]....
.L_25:
        /*00a8*/ 	.word	0x000000b0


	//   ....[1]....
        /*00ac*/ 	.word	0x00000780


	//----- nvinfo : EIATTR_CRS_STACK_SIZE
	.align		4
.L_26:
        /*00b0*/ 	.byte	0x04, 0x1e
        /*00b2*/ 	.short	(.L_28 - .L_27)
.L_27:
        /*00b4*/ 	.word	0x00000000


	//----- nvinfo : EIATTR_CBANK_PARAM_SIZE
	.align		4
.L_28:
        /*00b8*/ 	.byte	0x03, 0x19
        /*00ba*/ 	.short	0x0030


	//----- nvinfo : EIATTR_PARAM_CBANK
	.align		4
        /*00bc*/ 	.byte	0x04, 0x0a
        /*00be*/ 	.short	(.L_30 - .L_29)
	.align		4
.L_29:
        /*00c0*/ 	.word	index@(.nv.constant0._Z19ant_solution_kernelPfS_PiS0_S_S_)
        /*00c4*/ 	.short	0x0380
        /*00c6*/ 	.short	0x0030


	//----- nvinfo : EIATTR_SW_WAR
	.align		4
.L_30:
        /*00c8*/ 	.byte	0x04, 0x36
        /*00ca*/ 	.short	(.L_32 - .L_31)
.L_31:
        /*00cc*/ 	.word	0x00000008
.L_32:


//--------------------- .nv.callgraph             --------------------------
	.section	.nv.callgraph,"",@"SHT_CUDA_CALLGRAPH"
	.align	4
	.sectionentsize	8
	.align		4
        /*0000*/ 	.word	0x00000000
	.align		4
        /*0004*/ 	.word	0xffffffff
	.align		4
        /*0008*/ 	.word	index@(_Z19ant_solution_kernelPfS_PiS0_S_S_)
	.align		4
        /*000c*/ 	.word	index@(vprintf)
	.align		4
        /*0010*/ 	.word	0x00000000
	.align		4
        /*0014*/ 	.word	0xfffffffe
	.align		4
        /*0018*/ 	.word	0x00000000
	.align		4
        /*001c*/ 	.word	0xfffffffd
	.align		4
        /*0020*/ 	.word	0x00000000
	.align		4
        /*0024*/ 	.word	0xfffffffc


//--------------------- .nv.constant4             --------------------------
	.section	.nv.constant4,"a",@progbits
	.align	8
	.align		8
.nv.constant4:
        /*0000*/ 	.dword	vprintf
	.align		8
        /*0008*/ 	.dword	$str


//--------------------- .text._Z19ant_solution_kernelPfS_PiS0_S_S_ --------------------------
	.section	.text._Z19ant_solution_kernelPfS_PiS0_S_S_,"ax",@progbits
	.align	128
        .global         _Z19ant_solution_kernelPfS_PiS0_S_S_
        .type           _Z19ant_solution_kernelPfS_PiS0_S_S_,@function
        .size           _Z19ant_solution_kernelPfS_PiS0_S_S_,(.L_x_9 - _Z19ant_solution_kernelPfS_PiS0_S_S_)
        .other          _Z19ant_solution_kernelPfS_PiS0_S_S_,@"STO_CUDA_ENTRY STV_DEFAULT"
_Z19ant_solution_kernelPfS_PiS0_S_S_:
.text._Z19ant_solution_kernelPfS_PiS0_S_S_:
[----:B------:R-:W0:Y:S01]  /*0000*/  LDC R1, c[0x0][0x37c] ;  /* 0x0000df00ff017b82 */ /* 0x000e220000000800 */
[----:B------:R-:W1:Y:S01]  /*0010*/  S2R R3, SR_TID.X ;  /* 0x0000000000037919 */ /* 0x000e620000002100 */
[----:B------:R-:W2:Y:S06]  /*0020*/  LDCU UR5, c[0x0][0x2fc] ;  /* 0x00005f80ff0577ac */ /* 0x000eac0008000800 */
[----:B------:R-:W1:Y:S01]  /*0030*/  S2UR UR6, SR_CTAID.X ;  /* 0x00000000000679c3 */ /* 0x000e620000002500 */
[----:B0-----:R-:W-:Y:S01]  /*0040*/  VIADD R1, R1, 0xfffffff0 ;  /* 0xfffffff001017836 */ /* 0x001fe20000000000 */
[----:B------:R-:W0:Y:S06]  /*0050*/  LDCU UR4, c[0x0][0x2f8] ;  /* 0x00005f00ff0477ac */ /* 0x000e2c0008000800 */
[----:B------:R-:W1:Y:S01]  /*0060*/  LDC R22, c[0x0][0x360] ;  /* 0x0000d800ff167b82 */ /* 0x000e620000000800 */
[----:B0-----:R-:W-:-:S05]  /*0070*/  IADD3 R2, P1, PT, R1, UR4, RZ ;  /* 0x0000000401027c10 */ /* 0x001fca000ff3e0ff */
[----:B--2---:R-:W-:Y:S02]  /*0080*/  IMAD.X R18, RZ, RZ, UR5, P1 ;  /* 0x00000005ff127e24 */ /* 0x004fe400088e06ff */
[----:B-1----:R-:W-:-:S05]  /*0090*/  IMAD R22, R22, UR6, R3 ;  /* 0x0000000616167c24 */ /* 0x002fca000f8e0203 */
[----:B------:R-:W-:-:S13]  /*00a0*/  ISETP.GT.AND P0, PT, R22, 0x7, PT ;  /* 0x000000071600780c */ /* 0x000fda0003f04270 */
[----:B------:R-:W-:Y:S05]  /*00b0*/  @P0 EXIT ;  /* 0x000000000000094d */ /* 0x000fea0003800000 */
[----:B------:R-:W0:Y:S01]  /*00c0*/  LDC.64 R16, c[0x0][0x3a8] ;  /* 0x0000ea00ff107b82 */ /* 0x000e220000000a00 */
[----:B------:R-:W1:Y:S01]  /*00d0*/  LDCU.64 UR36, c[0x0][0x358] ;  /* 0x00006b00ff2477ac */ /* 0x000e620008000a00 */
[----:B------:R-:W-:Y:S02]  /*00e0*/  SHF.L.U32 R22, R22, 0x3, RZ ;  /* 0x0000000316167819 */ /* 0x000fe400000006ff */
[----:B------:R-:W-:Y:S01]  /*00f0*/  MOV R19, 0x0 ;  /* 0x0000000000137802 */ /* 0x000fe20000000f00 */
[----:B------:R-:W2:Y:S02]  /*0100*/  LDCU.64 UR4, c[0x4][0x8] ;  /* 0x01000100ff0477ac */ /* 0x000ea40008000a00 */
[----:B0-----:R-:W-:-:S05]  /*0110*/  IMAD.WIDE R16, R22, 0x4, R16 ;  /* 0x0000000416107825 */ /* 0x001fca00078e0210 */
[----:B-1----:R-:W3:Y:S01]  /*0120*/  LDG.E R0, desc[UR36][R16.64] ;  /* 0x0000002410007981 */ /* 0x002ee2000c1e1900 */
[----:B------:R0:W1:Y:S01]  /*0130*/  LDC.64 R10, c[0x4][R19] ;  /* 0x01000000130a7b82 */ /* 0x0000620000000a00 */
[----:B--2---:R-:W-:Y:S01]  /*0140*/  IMAD.U32 R4, RZ, RZ, UR4 ;  /* 0x00000004ff047e24 */ /* 0x004fe2000f8e00ff */
[----:B------:R-:W-:Y:S01]  /*0150*/  MOV R6, R2 ;  /* 0x0000000200067202 */ /* 0x000fe20000000f00 */
[----:B------:R0:W-:Y:S01]  /*0160*/  STL [R1], R22 ;  /* 0x0000001601007387 */ /* 0x0001e20000100800 */
[----:B------:R-:W-:Y:S02]  /*0170*/  IMAD.U32 R5, RZ, RZ, UR5 ;  /* 0x00000005ff057e24 */ /* 0x000fe4000f8e00ff */
[----:B------:R-:W-:Y:S01]  /*0180*/  IMAD.MOV.U32 R7, RZ, RZ, R18 ;  /* 0x000000ffff077224 */ /* 0x000fe200078e0012 */
[----:B---3--:R-:W2:Y:S02]  /*0190*/  F2F.F64.F32 R8, R0 ;  /* 0x0000000000087310 */ /* 0x008ea40000201800 */
[----:B-12---:R0:W-:Y:S04]  /*01a0*/  STL.64 [R1+0x8], R8 ;  /* 0x0000080801007387 */ /* 0x0061e80000100a00 */
[----:B------:R-:W-:-:S07]  /*01b0*/  LEPC R20, `(.L_x_0) ;  /* 0x000000001014794e */ /* 0x000fce0000000000 */
[----:B0-----:R-:W-:Y:S05]  /*01c0*/  CALL.ABS.NOINC R10 ;  /* 0x000000000a007343 */ /* 0x001fea0003c00000 */
.L_x_0:
[----:B------:R-:W2:Y:S01]  /*01d0*/  LDG.E R3, desc[UR36][R16.64+0x4] ;  /* 0x0000042410037981 */ /* 0x000ea2000c1e1900 */
[----:B------:R-:W-:Y:S01]  /*01e0*/  VIADD R0, R22, 0x1 ;  /* 0x0000000116007836 */ /* 0x000fe20000000000 */
[----:B------:R0:W1:Y:S01]  /*01f0*/  LDC.64 R10, c[0x4][R19] ;  /* 0x01000000130a7b82 */ /* 0x0000620000000a00 */
[----:B------:R-:W3:Y:S01]  /*0200*/  LDCU.64 UR4, c[0x4][0x8] ;  /* 0x01000100ff0477ac */ /* 0x000ee20008000a00 */
[----:B------:R-:W-:Y:S01]  /*0210*/  IMAD.MOV.U32 R6, RZ, RZ, R2 ;  /* 0x000000ffff067224 */ /* 0x000fe200078e0002 */
[----:B------:R-:W-:Y:S01]  /*0220*/  MOV R7, R18 ;  /* 0x0000001200077202 */ /* 0x000fe20000000f00 */
[----:B------:R0:W-:Y:S01]  /*0230*/  STL [R1], R0 ;  /* 0x0000000001007387 */ /* 0x0001e20000100800 */
[----:B---3--:R-:W-:Y:S01]  /*0240*/  MOV R4, UR4 ;  /* 0x0000000400047c02 */ /* 0x008fe20008000f00 */
[----:B------:R-:W-:Y:S01]  /*0250*/  IMAD.U32 R5, RZ, RZ, UR5 ;  /* 0x00000005ff057e24 */ /* 0x000fe2000f8e00ff */
[----:B--2---:R-:W2:Y:S02]  /*0260*/  F2F.F64.F32 R8, R3 ;  /* 0x0000000300087310 */ /* 0x004ea40000201800 */
[----:B-12---:R0:W-:Y:S04]  /*0270*/  STL.64 [R1+0x8], R8 ;  /* 0x0000080801007387 */ /* 0x0061e80000100a00 */
[----:B------:R-:W-:-:S07]  /*0280*/  LEPC R20, `(.L_x_1) ;  /* 0x000000001014794e */ /* 0x000fce0000000000 */
[----:B0-----:R-:W-:Y:S05]  /*0290*/  CALL.ABS.NOINC R10 ;  /* 0x000000000a007343 */ /* 0x001fea0003c00000 */
.L_x_1:
[----:B------:R-:W2:Y:S01]  /*02a0*/  LDG.E R3, desc[UR36][R16.64+0x8] ;  /* 0x0000082410037981 */ /* 0x000ea2000c1e1900 */
[----:B------:R-:W-:Y:S01]  /*02b0*/  VIADD R0, R22, 0x2 ;  /* 0x0000000216007836 */ /* 0x000fe20000000000 */
[----:B------:R0:W1:Y:S01]  /*02c0*/  LDC.64 R10, c[0x4][R19] ;  /* 0x01000000130a7b82 */ /* 0x0000620000000a00 */
[----:B------:R-:W3:Y:S01]  /*02d0*/  LDCU.64 UR4, c[0x4][0x8] ;  /* 0x01000100ff0477ac */ /* 0x000ee20008000a00 */
[----:B------:R-:W-:Y:S02]  /*02e0*/  IMAD.MOV.U32 R6, RZ, RZ, R2 ;  /* 0x000000ffff067224 */ /* 0x000fe400078e0002 */
[----:B------:R0:W-:Y:S01]  /*02f0*/  STL [R1], R0 ;  /* 0x0000000001007387 */ /* 0x0001e20000100800 */
[----:B------:R-:W-:Y:S02]  /*0300*/  IMAD.MOV.U32 R7, RZ, RZ, R18 ;  /* 0x000000ffff077224 */ /* 0x000fe400078e0012 */
[----:B---3--:R-:W-:Y:S01]  /*0310*/  IMAD.U32 R4, RZ, RZ, UR4 ;  /* 0x00000004ff047e24 */ /* 0x008fe2000f8e00ff */
[----:B------:R-:W-:Y:S01]  /*0320*/  MOV R5, UR5 ;  /* 0x0000000500057c02 */ /* 0x000fe20008000f00 */
[----:B--2---:R-:W2:Y:S02]  /*0330*/  F2F.F64.F32 R8, R3 ;  /* 0x0000000300087310 */ /* 0x004ea40000201800 */
[----:B-12---:R0:W-:Y:S04]  /*0340*/  STL.64 [R1+0x8], R8 ;  /* 0x0000080801007387 */ /* 0x0061e80000100a00 */
[----:B------:R-:W-:-:S07]  /*0350*/  LEPC R20, `(.L_x_2) ;  /* 0x000000001014794e */ /* 0x000fce0000000000 */
[----:B0-----:R-:W-:Y:S05]  /*0360*/  CALL.ABS.NOINC R10 ;  /* 0x000000000a007343 */ /* 0x001fea0003c00000 */
.L_x_2:
[----:B------:R-:W2:Y:S01]  /*0370*/  LDG.E R3, desc[UR36][R16.64+0xc] ;  /* 0x00000c2410037981 */ /* 0x000ea2000c1e1900 */
[----:B------:R-:W-:Y:S01]  /*0380*/  IADD3 R0, PT, PT, R22, 0x3, RZ ;  /* 0x0000000316007810 */ /* 0x000fe20007ffe0ff */
[----:B------:R0:W1:Y:S01]  /*0390*/  LDC.64 R10, c[0x4][R19] ;  /* 0x01000000130a7b82 */ /* 0x0000620000000a00 */
[----:B------:R-:W3:Y:S01]  /*03a0*/  LDCU.64 UR4, c[0x4][0x8] ;  /* 0x01000100ff0477ac */ /* 0x000ee20008000a00 */
[----:B------:R-:W-:Y:S01]  /*03b0*/  IMAD.MOV.U32 R6, RZ, RZ, R2 ;  /* 0x000000ffff067224 */ /* 0x000fe200078e0002 */
[----:B------:R-:W-:Y:S01]  /*03c0*/  MOV R7, R18 ;  /* 0x0000001200077202 */ /* 0x000fe20000000f00 */
[----:B------:R0:W-:Y:S01]  /*03d0*/  STL [R1], R0 ;  /* 0x0000000001007387 */ /* 0x0001e20000100800 */
[----:B---3--:R-:W-:Y:S01]  /*03e0*/  IMAD.U32 R4, RZ, RZ, UR4 ;  /* 0x00000004ff047e24 */ /* 0x008fe2000f8e00ff */
[----:B------:R-:W-:Y:S01]  /*03f0*/  MOV R5, UR5 ;  /* 0x0000000500057c02 */ /* 0x000fe20008000f00 */
[----:B--2---:R-:W2:Y:S02]  /*0400*/  F2F.F64.F32 R8, R3 ;  /* 0x0000000300087310 */ /* 0x004ea40000201800 */
[----:B-12---:R0:W-:Y:S04]  /*0410*/  STL.64 [R1+0x8], R8 ;  /* 0x0000080801007387 */ /* 0x0061e80000100a00 */
[----:B------:R-:W-:-:S07]  /*0420*/  LEPC R20, `(.L_x_3) ;  /* 0x000000001014794e */ /* 0x000fce0000000000 */
[----:B0-----:R-:W-:Y:S05]  /*0430*/  CALL.ABS.NOINC R10 ;  /* 0x000000000a007343 */ /* 0x001fea0003c00000 */
.L_x_3:
[----:B------:R-:W2:Y:S01]  /*0440*/  LDG.E R3, desc[UR36][R16.64+0x10] ;  /* 0x0000102410037981 */ /* 0x000ea2000c1e1900 */
[----:B------:R-:W-:Y:S01]  /*0450*/  VIADD R0, R22, 0x4 ;  /* 0x0000000416007836 */ /* 0x000fe20000000000 */
[----:B------:R0:W1:Y:S01]  /*0460*/  LDC.64 R10, c[0x4][R19] ;  /* 0x01000000130a7b82 */ /* 0x0000620000000a00 */
[----:B------:R-:W3:Y:S01]  /*0470*/  LDCU.64 UR4, c[0x4][0x8] ;  /* 0x01000100ff0477ac */ /* 0x000ee20008000a00 */
[----:B------:R-:W-:Y:S01]  /*0480*/  MOV R6, R2 ;  /* 0x0000000200067202 */ /* 0x000fe20000000f00 */
[----:B------:R-:W-:Y:S01]  /*0490*/  IMAD.MOV.U32 R7, RZ, RZ, R18 ;  /* 0x000000ffff077224 */ /* 0x000fe200078e0012 */
[----:B------:R0:W-:Y:S01]  /*04a0*/  STL [R1], R0 ;  /* 0x0000000001007387 */ /* 0x0001e20000100800 */
[----:B---3--:R-:W-:Y:S01]  /*04b0*/  MOV R4, UR4 ;  /* 0x0000000400047c02 */ /* 0x008fe20008000f00 */
[----:B------:R-:W-:Y:S01]  /*04c0*/  IMAD.U32 R5, RZ, RZ, UR5 ;  /* 0x00000005ff057e24 */ /* 0x000fe2000f8e00ff */
[----:B--2---:R-:W2:Y:S02]  /*04d0*/  F2F.F64.F32 R8, R3 ;  /* 0x0000000300087310 */ /* 0x004ea40000201800 */
[----:B-12---:R0:W-:Y:S04]  /*04e0*/  STL.64 [R1+0x8], R8 ;  /* 0x0000080801007387 */ /* 0x0061e80000100a00 */
[----:B------:R-:W-:-:S07]  /*04f0*/  LEPC R20, `(.L_x_4) ;  /* 0x000000001014794e */ /* 0x000fce0000000000 */
[----:B0-----:R-:W-:Y:S05]  /*0500*/  CALL.ABS.NOINC R10 ;  /* 0x000000000a007343 */ /* 0x001fea0003c00000 */
.L_x_4:
        /* <DEDUP_REMOVED lines=13> */
.L_x_5:
        /* <DEDUP_REMOVED lines=13> */
.L_x_6:
        /* <DEDUP_REMOVED lines=13> */
.L_x_7:
[----:B------:R-:W-:Y:S05]  /*0780*/  EXIT ;  /* 0x000000000000794d */ /* 0x000fea0003800000 */
.L_x_8:
[----:B------:R-:W-:-:S00]  /*0790*/  BRA `(.L_x_8) ;  /* 0xfffffffc00fc7947 */ /* 0x000fc0000383ffff */
[----:B------:R-:W-:-:S00]  /*07a0*/  NOP ;  /* 0x0000000000007918 */ /* 0x000fc00000000000 */
        /* <DEDUP_REMOVED lines=13> */
.L_x_9:


//--------------------- .nv.global.init           --------------------------
	.section	.nv.global.init,"aw",@progbits
.nv.global.init:
	.type		$str,@object
	.size		$str,(.L_0 - $str)
$str:
        /*0000*/ 	.byte	0x49, 0x6e, 0x64, 0x65, 0x78, 0x3a, 0x20, 0x25, 0x30, 0x2e, 0x32, 0x64, 0x09, 0x76, 0x61, 0x6c
        /*0010*/ 	.byte	0x75, 0x65, 0x3a, 0x20, 0x25, 0x30, 0x2e, 0x32, 0x66, 0x0a, 0x00
.L_0:


//--------------------- .nv.shared.reserved.0     --------------------------
	.section	.nv.shared.reserved.0,"aw",@nobits
	.weak		__nv_reservedSMEM_offset_0_alias
	.size		__nv_reservedSMEM_offset_0_alias, 0, 64
	.other		__nv_reservedSMEM_offset_0_alias,@"STO_CUDA_RESERVED_SHARED STV_DEFAULT"
__nv_reservedSMEM_offset_0_alias:
	.zero		0
	.zero		64


//--------------------- .nv.constant0._Z19ant_solution_kernelPfS_PiS0_S_S_ --------------------------
	.section	.nv.constant0._Z19ant_solution_kernelPfS_PiS0_S_S_,"a",@progbits
	.sectionflags	@""
	.align	4
.nv.constant0._Z19ant_solution_kernelPfS_PiS0_S_S_:
	.zero		944


//--------------------- SYMBOLS --------------------------

	.type		.nv.reservedSmem.offset0,@object
	.size		.nv.reservedSmem.offset0,0x4
	.type		vprintf,@function
